//
// Generated by NVIDIA NVVM Compiler
//
// Compiler Build ID: CL-36424714
// Cuda compilation tools, release 13.0, V13.0.88
// Based on NVVM 20.0.0
//

.version 9.0
.target sm_100
.address_size 64

	// .globl	_Z11hello_worldv
.extern .func  (.param .b32 func_retval0) vprintf
(
	.param .b64 vprintf_param_0,
	.param .b64 vprintf_param_1
)
;
.global .align 1 .b8 $str[28] = {104, 101, 108, 108, 111, 32, 119, 111, 114, 108, 100, 32, 102, 114, 111, 109, 32, 116, 104, 114, 101, 97, 100, 32, 37, 100, 10};

.visible .entry _Z11hello_worldv()
{
	.local .align 8 .b8 	__local_depot0[8];
	.reg .b64 	%SP;
	.reg .b64 	%SPL;
	.reg .b32 	%r<4>;
	.reg .b64 	%rd<5>;

	mov.u64 	%SPL, __local_depot0;
	cvta.local.u64 	%SP, %SPL;
	add.u64 	%rd1, %SP, 0;
	add.u64 	%rd2, %SPL, 0;
	mov.u32 	%r1, %tid.x;
	st.local.u32 	[%rd2], %r1;
	mov.u64 	%rd3, $str;
	cvta.global.u64 	%rd4, %rd3;
	{ // callseq 0, 0
	.param .b64 param0;
	st.param.b64 	[param0], %rd4;
	.param .b64 param1;
	st.param.b64 	[param1], %rd1;
	.param .b32 retval0;
	call.uni (retval0), 
	vprintf, 
	(
	param0, 
	param1
	);
	ld.param.b32 	%r2, [retval0];
	} // callseq 0
	ret;

}


// ===== COMPILED SASS (sm_100) =====

	.target	sm_100

	.elftype	@"ET_EXEC"


//--------------------- .note.nv.tkinfo           --------------------------
	.section	.note.nv.tkinfo,"",@"SHT_NOTE"
	.sectionflags	@"SHF_NOTE_NV_TKINFO"
	.tkinfo
        /*0018*/ 	.word	0x00000002
        /*0030*/ 	.string	""
        /*0030*/ 	.string	"ptxas"
        /*0030*/ 	.string	"Cuda compilation tools, release 13.0, V13.0.88"
        /*0030*/ 	.string	"Build cuda_13.0.r13.0/compiler.36424714_0"
        /*0030*/ 	.string	"-arch sm_100 -m 64 "



//--------------------- .note.nv.cuinfo           --------------------------
	.section	.note.nv.cuinfo,"",@"SHT_NOTE"
	.sectionflags	@"SHF_NOTE_NV_CUINFO"
        /*0018*/ 	.short	0x0002
        /*001a*/ 	.short	0x0064
        /*001c*/ 	.short	0x0082
	.zero		2


//--------------------- .nv.info                  --------------------------
	.section	.nv.info,"",@"SHT_CUDA_INFO"
	.align	4


	//----- nvinfo : EIATTR_REGCOUNT
	.align		4
        /*0000*/ 	.byte	0x04, 0x2f
        /*0002*/ 	.short	(.L_2 - .L_1)
	.align		4
.L_1:
        /*0004*/ 	.word	index@(_Z11hello_worldv)
        /*0008*/ 	.word	0x00000018


	//----- nvinfo : EIATTR_FRAME_SIZE
	.align		4
.L_2:
        /*000c*/ 	.byte	0x04, 0x11
        /*000e*/ 	.short	(.L_4 - .L_3)
	.align		4
.L_3:
        /*0010*/ 	.word	index@(_Z11hello_worldv)
        /*0014*/ 	.word	0x00000008


	//----- nvinfo : EIATTR_MIN_STACK_SIZE
	.align		4
.L_4:
        /*0018*/ 	.byte	0x04, 0x12
        /*001a*/ 	.short	(.L_6 - .L_5)
	.align		4
.L_5:
        /*001c*/ 	.word	index@(_Z11hello_worldv)
        /*0020*/ 	.word	0x00000008
.L_6:


//--------------------- .nv.compat                --------------------------
	.section	.nv.compat,"",@"SHT_CUDA_COMPAT_INFO"
	.align	4
        /*0000*/ 	.byte	0x02, 0x09, 0x00, 0x00, 0x02, 0x02, 0x01, 0x00, 0x02, 0x05, 0x05, 0x00, 0x03, 0x07, 0x01, 0x01
        /*0010*/ 	.byte	0x02, 0x03, 0x00, 0x00, 0x02, 0x06, 0x01, 0x00, 0x04, 0x0b, 0x08, 0x00, 0x09, 0x00, 0x00, 0x00
        /*0020*/ 	.byte	0x00, 0x00, 0x00, 0x00


//--------------------- .nv.info._Z11hello_worldv --------------------------
	.section	.nv.info._Z11hello_worldv,"",@"SHT_CUDA_INFO"
	.sectionflags	@""
	.align	4


	//----- nvinfo : EIATTR_CUDA_API_VERSION
	.align		4
        /*0000*/ 	.byte	0x04, 0x37
        /*0002*/ 	.short	(.L_8 - .L_7)
.L_7:
        /*0004*/ 	.word	0x00000082


	//----- nvinfo : EIATTR_SPARSE_MMA_MASK
	.align		4
.L_8:
        /*0008*/ 	.byte	0x03, 0x50
        /*000a*/ 	.short	0x0000


	//----- nvinfo : EIATTR_MAXREG_COUNT
	.align		4
        /*000c*/ 	.byte	0x03, 0x1b
        /*000e*/ 	.short	0x00ff


	//----- nvinfo : EIATTR_EXTERNS
	.align		4
        /*0010*/ 	.byte	0x04, 0x0f
        /*0012*/ 	.short	(.L_10 - .L_9)


	//   ....[0]....
	.align		4
.L_9:
        /*0014*/ 	.word	index@(vprintf)


	//----- nvinfo : EIATTR_MERCURY_ISA_VERSION
	.align		4
.L_10:
        /*0018*/ 	.byte	0x03, 0x5f
        /*001a*/ 	.short	0x0101


	//----- nvinfo : EIATTR_VRC_CTA_INIT_COUNT
	.align		4
        /*001c*/ 	.byte	0x02, 0x4a
	.zero		1
	.zero		1


	//----- nvinfo : EIATTR_SYSCALL_OFFSETS
	.align		4
        /*0020*/ 	.byte	0x04, 0x46
        /*0022*/ 	.short	(.L_12 - .L_11)


	//   ....[0]....
.L_11:
        /*0024*/ 	.word	0x000000e0


	//----- nvinfo : EIATTR_EXIT_INSTR_OFFSETS
	.align		4
.L_12:
        /*0028*/ 	.byte	0x04, 0x1c
        /*002a*/ 	.short	(.L_14 - .L_13)


	//   ....[0]....
.L_13:
        /*002c*/ 	.word	0x000000f0


	//----- nvinfo : EIATTR_SW_WAR
	.align		4
.L_14:
        /*0030*/ 	.byte	0x04, 0x36
        /*0032*/ 	.short	(.L_16 - .L_15)
.L_15:
        /*0034*/ 	.word	0x00000008
.L_16:


//--------------------- .nv.callgraph             --------------------------
	.section	.nv.callgraph,"",@"SHT_CUDA_CALLGRAPH"
	.align	4
	.sectionentsize	8
	.align		4
        /*0000*/ 	.word	0x00000000
	.align		4
        /*0004*/ 	.word	0xffffffff
	.align		4
        /*0008*/ 	.word	index@(_Z11hello_worldv)
	.align		4
        /*000c*/ 	.word	index@(vprintf)
	.align		4
        /*0010*/ 	.word	0x00000000
	.align		4
        /*0014*/ 	.word	0xfffffffe
	.align		4
        /*0018*/ 	.word	0x00000000
	.align		4
        /*001c*/ 	.word	0xfffffffd
	.align		4
        /*0020*/ 	.word	0x00000000
	.align		4
        /*0024*/ 	.word	0xfffffffc


//--------------------- .nv.constant4             --------------------------
	.section	.nv.constant4,"a",@progbits
	.align	8
	.align		8
.nv.constant4:
        /*0000*/ 	.dword	vprintf
	.align		8
        /*0008*/ 	.dword	$str


//--------------------- .text._Z11hello_worldv    --------------------------
	.section	.text._Z11hello_worldv,"ax",@progbits
	.align	128
        .global         _Z11hello_worldv
        .type           _Z11hello_worldv,@function
        .size           _Z11hello_worldv,(.L_x_2 - _Z11hello_worldv)
        .other          _Z11hello_worldv,@"STO_CUDA_ENTRY STV_DEFAULT"
_Z11hello_worldv:
.text._Z11hello_worldv:
[----:B------:R-:W0:Y:S01]  /*0000*/  LDC R1, c[0x0][0x37c] ;  /* 0x0000df00ff017b82 */ /* 0x000e220000000800 */
[----:B------:R-:W1:Y:S01]  /*0010*/  S2R R8, SR_TID.X ;  /* 0x0000000000087919 */ /* 0x000e620000002100 */
[----:B0-----:R-:W-:Y:S01]  /*0020*/  VIADD R1, R1, 0xfffffff8 ;  /* 0xfffffff801017836 */ /* 0x001fe20000000000 */
[----:B------:R-:W-:Y:S01]  /*0030*/  MOV R0, 0x0 ;  /* 0x0000000000007802 */ /* 0x000fe20000000f00 */
[----:B------:R-:W0:Y:S04]  /*0040*/  LDCU UR4, c[0x0][0x2f8] ;  /* 0x00005f00ff0477ac */ /* 0x000e280008000800 */
[----:B------:R2:W3:Y:S01]  /*0050*/  LDC.64 R2, c[0x4][R0] ;  /* 0x0100000000027b82 */ /* 0x0004e20000000a00 */
[----:B------:R-:W4:Y:S01]  /*0060*/  LDCU.64 UR6, c[0x4][0x8] ;  /* 0x01000100ff0677ac */ /* 0x000f220008000a00 */
[----:B------:R-:W5:Y:S01]  /*0070*/  LDCU UR5, c[0x0][0x2fc] ;  /* 0x00005f80ff0577ac */ /* 0x000f620008000800 */
[----:B0-----:R-:W-:Y:S01]  /*0080*/  IADD3 R6, P0, PT, R1, UR4, RZ ;  /* 0x0000000401067c10 */ /* 0x001fe2000ff1e0ff */
[----:B----4-:R-:W-:Y:S01]  /*0090*/  IMAD.U32 R4, RZ, RZ, UR6 ;  /* 0x00000006ff047e24 */ /* 0x010fe2000f8e00ff */
[----:B------:R-:W-:-:S03]  /*00a0*/  MOV R5, UR7 ;  /* 0x0000000700057c02 */ /* 0x000fc60008000f00 */
[----:B-----5:R-:W-:Y:S01]  /*00b0*/  IMAD.X R7, RZ, RZ, UR5, P0 ;  /* 0x00000005ff077e24 */ /* 0x020fe200080e06ff */
[----:B-1----:R2:W-:Y:S07]  /*00c0*/  STL [R1], R8 ;  /* 0x0000000801007387 */ /* 0x0025ee0000100800 */
[----:B------:R-:W-:-:S07]  /*00d0*/  LEPC R20, `(.L_x_0) ;  /* 0x000000001014794e */ /* 0x000fce0000000000 */
[----:B--23--:R-:W-:Y:S05]  /*00e0*/  CALL.ABS.NOINC R2 ;  /* 0x0000000002007343 */ /* 0x00cfea0003c00000 */
.L_x_0:
[----:B------:R-:W-:Y:S05]  /*00f0*/  EXIT ;  /* 0x000000000000794d */ /* 0x000fea0003800000 */
.L_x_1:
[----:B------:R-:W-:-:S00]  /*0100*/  BRA `(.L_x_1) ;  /* 0xfffffffc00fc7947 */ /* 0x000fc0000383ffff */
[----:B------:R-:W-:-:S00]  /*0110*/  NOP ;  /* 0x0000000000007918 */ /* 0x000fc00000000000 */
        /* <DEDUP_REMOVED lines=14> */
.L_x_2:


//--------------------- .nv.global.init           --------------------------
	.section	.nv.global.init,"aw",@progbits
.nv.global.init:
	.type		$str,@object
	.size		$str,(.L_0 - $str)
$str:
        /*0000*/ 	.byte	0x68, 0x65, 0x6c, 0x6c, 0x6f, 0x20, 0x77, 0x6f, 0x72, 0x6c, 0x64, 0x20, 0x66, 0x72, 0x6f, 0x6d
        /*0010*/ 	.byte	0x20, 0x74, 0x68, 0x72, 0x65, 0x61, 0x64, 0x20, 0x25, 0x64, 0x0a, 0x00
.L_0:


//--------------------- .nv.shared.reserved.0     --------------------------
	.section	.nv.shared.reserved.0,"aw",@nobits
	.weak		__nv_reservedSMEM_offset_0_alias
	.size		__nv_reservedSMEM_offset_0_alias, 0, 64
	.other		__nv_reservedSMEM_offset_0_alias,@"STO_CUDA_RESERVED_SHARED STV_DEFAULT"
__nv_reservedSMEM_offset_0_alias:
	.zero		0
	.zero		64


//--------------------- .nv.constant0._Z11hello_worldv --------------------------
	.section	.nv.constant0._Z11hello_worldv,"a",@progbits
	.sectionflags	@""
	.align	4
.nv.constant0._Z11hello_worldv:
	.zero		896


//--------------------- SYMBOLS --------------------------

	.type		.nv.reservedSmem.offset0,@object
	.size		.nv.reservedSmem.offset0,0x4
	.type		vprintf,@function
